//
// Generated by NVIDIA NVVM Compiler
//
// Compiler Build ID: CL-36424714
// Cuda compilation tools, release 13.0, V13.0.88
// Based on NVVM 20.0.0
//

.version 9.0
.target sm_100
.address_size 64

	// .globl	_Z6kernelPiS_S_

.visible .entry _Z6kernelPiS_S_(
	.param .u64 .ptr .align 1 _Z6kernelPiS_S__param_0,
	.param .u64 .ptr .align 1 _Z6kernelPiS_S__param_1,
	.param .u64 .ptr .align 1 _Z6kernelPiS_S__param_2
)
{
	.reg .b32 	%r<33>;
	.reg .b64 	%rd<25>;

	ld.param.u64 	%rd1, [_Z6kernelPiS_S__param_0];
	ld.param.u64 	%rd2, [_Z6kernelPiS_S__param_1];
	ld.param.u64 	%rd3, [_Z6kernelPiS_S__param_2];
	cvta.to.global.u64 	%rd4, %rd3;
	mov.u32 	%r1, %ctaid.x;
	mul.lo.s32 	%r2, %r1, 7;
	mov.u32 	%r3, %tid.x;
	add.s32 	%r4, %r2, %r3;
	mul.wide.u32 	%rd5, %r4, 4;
	add.s64 	%rd6, %rd4, %rd5;
	mov.b32 	%r5, 0;
	st.global.u32 	[%rd6], %r5;
	cvta.to.global.u64 	%rd7, %rd1;
	cvta.to.global.u64 	%rd8, %rd2;
	mul.wide.u32 	%rd9, %r2, 4;
	add.s64 	%rd10, %rd7, %rd9;
	ld.global.u32 	%r6, [%rd10];
	mul.wide.u32 	%rd11, %r3, 4;
	add.s64 	%rd12, %rd8, %rd11;
	ld.global.u32 	%r7, [%rd12];
	mul.lo.s32 	%r8, %r7, %r6;
	st.global.u32 	[%rd6], %r8;
	add.s32 	%r9, %r2, 1;
	mul.wide.u32 	%rd13, %r9, 4;
	add.s64 	%rd14, %rd7, %rd13;
	ld.global.u32 	%r10, [%rd14];
	ld.global.u32 	%r11, [%rd12+28];
	mad.lo.s32 	%r12, %r11, %r10, %r8;
	st.global.u32 	[%rd6], %r12;
	add.s32 	%r13, %r2, 2;
	mul.wide.u32 	%rd15, %r13, 4;
	add.s64 	%rd16, %rd7, %rd15;
	ld.global.u32 	%r14, [%rd16];
	ld.global.u32 	%r15, [%rd12+56];
	mad.lo.s32 	%r16, %r15, %r14, %r12;
	st.global.u32 	[%rd6], %r16;
	add.s32 	%r17, %r2, 3;
	mul.wide.u32 	%rd17, %r17, 4;
	add.s64 	%rd18, %rd7, %rd17;
	ld.global.u32 	%r18, [%rd18];
	ld.global.u32 	%r19, [%rd12+84];
	mad.lo.s32 	%r20, %r19, %r18, %r16;
	st.global.u32 	[%rd6], %r20;
	add.s32 	%r21, %r2, 4;
	mul.wide.u32 	%rd19, %r21, 4;
	add.s64 	%rd20, %rd7, %rd19;
	ld.global.u32 	%r22, [%rd20];
	ld.global.u32 	%r23, [%rd12+112];
	mad.lo.s32 	%r24, %r23, %r22, %r20;
	st.global.u32 	[%rd6], %r24;
	add.s32 	%r25, %r2, 5;
	mul.wide.u32 	%rd21, %r25, 4;
	add.s64 	%rd22, %rd7, %rd21;
	ld.global.u32 	%r26, [%rd22];
	ld.global.u32 	%r27, [%rd12+140];
	mad.lo.s32 	%r28, %r27, %r26, %r24;
	st.global.u32 	[%rd6], %r28;
	add.s32 	%r29, %r2, 6;
	mul.wide.u32 	%rd23, %r29, 4;
	add.s64 	%rd24, %rd7, %rd23;
	ld.global.u32 	%r30, [%rd24];
	ld.global.u32 	%r31, [%rd12+168];
	mad.lo.s32 	%r32, %r31, %r30, %r28;
	st.global.u32 	[%rd6], %r32;
	ret;

}


// ===== COMPILED SASS (sm_100) =====

	.target	sm_100

	.elftype	@"ET_EXEC"


//--------------------- .note.nv.tkinfo           --------------------------
	.section	.note.nv.tkinfo,"",@"SHT_NOTE"
	.sectionflags	@"SHF_NOTE_NV_TKINFO"
	.tkinfo
        /*0018*/ 	.word	0x00000002
        /*0030*/ 	.string	""
        /*0030*/ 	.string	"ptxas"
        /*0030*/ 	.string	"Cuda compilation tools, release 13.0, V13.0.88"
        /*0030*/ 	.string	"Build cuda_13.0.r13.0/compiler.36424714_0"
        /*0030*/ 	.string	"-arch sm_100 -m 64 "



//--------------------- .note.nv.cuinfo           --------------------------
	.section	.note.nv.cuinfo,"",@"SHT_NOTE"
	.sectionflags	@"SHF_NOTE_NV_CUINFO"
        /*0018*/ 	.short	0x0002
        /*001a*/ 	.short	0x0064
        /*001c*/ 	.short	0x0082
	.zero		2


//--------------------- .nv.info                  --------------------------
	.section	.nv.info,"",@"SHT_CUDA_INFO"
	.align	4


	//----- nvinfo : EIATTR_REGCOUNT
	.align		4
        /*0000*/ 	.byte	0x04, 0x2f
        /*0002*/ 	.short	(.L_1 - .L_0)
	.align		4
.L_0:
        /*0004*/ 	.word	index@(_Z6kernelPiS_S_)
        /*0008*/ 	.word	0x00000018


	//----- nvinfo : EIATTR_FRAME_SIZE
	.align		4
.L_1:
        /*000c*/ 	.byte	0x04, 0x11
        /*000e*/ 	.short	(.L_3 - .L_2)
	.align		4
.L_2:
        /*0010*/ 	.word	index@(_Z6kernelPiS_S_)
        /*0014*/ 	.word	0x00000000


	//----- nvinfo : EIATTR_MIN_STACK_SIZE
	.align		4
.L_3:
        /*0018*/ 	.byte	0x04, 0x12
        /*001a*/ 	.short	(.L_5 - .L_4)
	.align		4
.L_4:
        /*001c*/ 	.word	index@(_Z6kernelPiS_S_)
        /*0020*/ 	.word	0x00000000
.L_5:


//--------------------- .nv.compat                --------------------------
	.section	.nv.compat,"",@"SHT_CUDA_COMPAT_INFO"
	.align	4
        /*0000*/ 	.byte	0x02, 0x09, 0x00, 0x00, 0x02, 0x02, 0x01, 0x00, 0x02, 0x05, 0x05, 0x00, 0x03, 0x07, 0x01, 0x01
        /*0010*/ 	.byte	0x02, 0x03, 0x00, 0x00, 0x02, 0x06, 0x01, 0x00, 0x04, 0x0b, 0x08, 0x00, 0x09, 0x00, 0x00, 0x00
        /*0020*/ 	.byte	0x00, 0x00, 0x00, 0x00


//--------------------- .nv.info._Z6kernelPiS_S_  --------------------------
	.section	.nv.info._Z6kernelPiS_S_,"",@"SHT_CUDA_INFO"
	.sectionflags	@""
	.align	4


	//----- nvinfo : EIATTR_CUDA_API_VERSION
	.align		4
        /*0000*/ 	.byte	0x04, 0x37
        /*0002*/ 	.short	(.L_7 - .L_6)
.L_6:
        /*0004*/ 	.word	0x00000082


	//----- nvinfo : EIATTR_KPARAM_INFO
	.align		4
.L_7:
        /*0008*/ 	.byte	0x04, 0x17
        /*000a*/ 	.short	(.L_9 - .L_8)
.L_8:
        /*000c*/ 	.word	0x00000000
        /*0010*/ 	.short	0x0002
        /*0012*/ 	.short	0x0010
        /*0014*/ 	.byte	0x00, 0xf5, 0x21, 0x00


	//----- nvinfo : EIATTR_KPARAM_INFO
	.align		4
.L_9:
        /*0018*/ 	.byte	0x04, 0x17
        /*001a*/ 	.short	(.L_11 - .L_10)
.L_10:
        /*001c*/ 	.word	0x00000000
        /*0020*/ 	.short	0x0001
        /*0022*/ 	.short	0x0008
        /*0024*/ 	.byte	0x00, 0xf5, 0x21, 0x00


	//----- nvinfo : EIATTR_KPARAM_INFO
	.align		4
.L_11:
        /*0028*/ 	.byte	0x04, 0x17
        /*002a*/ 	.short	(.L_13 - .L_12)
.L_12:
        /*002c*/ 	.word	0x00000000
        /*0030*/ 	.short	0x0000
        /*0032*/ 	.short	0x0000
        /*0034*/ 	.byte	0x00, 0xf5, 0x21, 0x00


	//----- nvinfo : EIATTR_SPARSE_MMA_MASK
	.align		4
.L_13:
        /*0038*/ 	.byte	0x03, 0x50
        /*003a*/ 	.short	0x0000


	//----- nvinfo : EIATTR_MAXREG_COUNT
	.align		4
        /*003c*/ 	.byte	0x03, 0x1b
        /*003e*/ 	.short	0x00ff


	//----- nvinfo : EIATTR_MERCURY_ISA_VERSION
	.align		4
        /*0040*/ 	.byte	0x03, 0x5f
        /*0042*/ 	.short	0x0101


	//----- nvinfo : EIATTR_VRC_CTA_INIT_COUNT
	.align		4
        /*0044*/ 	.byte	0x02, 0x4a
	.zero		1
	.zero		1


	//----- nvinfo : EIATTR_EXIT_INSTR_OFFSETS
	.align		4
        /*0048*/ 	.byte	0x04, 0x1c
        /*004a*/ 	.short	(.L_15 - .L_14)


	//   ....[0]....
.L_14:
        /*004c*/ 	.word	0x00000350


	//----- nvinfo : EIATTR_CBANK_PARAM_SIZE
	.align		4
.L_15:
        /*0050*/ 	.byte	0x03, 0x19
        /*0052*/ 	.short	0x0018


	//----- nvinfo : EIATTR_PARAM_CBANK
	.align		4
        /*0054*/ 	.byte	0x04, 0x0a
        /*0056*/ 	.short	(.L_17 - .L_16)
	.align		4
.L_16:
        /*0058*/ 	.word	index@(.nv.constant0._Z6kernelPiS_S_)
        /*005c*/ 	.short	0x0380
        /*005e*/ 	.short	0x0018


	//----- nvinfo : EIATTR_SW_WAR
	.align		4
.L_17:
        /*0060*/ 	.byte	0x04, 0x36
        /*0062*/ 	.short	(.L_19 - .L_18)
.L_18:
        /*0064*/ 	.word	0x00000008
.L_19:


//--------------------- .nv.callgraph             --------------------------
	.section	.nv.callgraph,"",@"SHT_CUDA_CALLGRAPH"
	.align	4
	.sectionentsize	8
	.align		4
        /*0000*/ 	.word	0x00000000
	.align		4
        /*0004*/ 	.word	0xffffffff
	.align		4
        /*0008*/ 	.word	0x00000000
	.align		4
        /*000c*/ 	.word	0xfffffffe
	.align		4
        /*0010*/ 	.word	0x00000000
	.align		4
        /*0014*/ 	.word	0xfffffffd
	.align		4
        /*0018*/ 	.word	0x00000000
	.align		4
        /*001c*/ 	.word	0xfffffffc


//--------------------- .text._Z6kernelPiS_S_     --------------------------
	.section	.text._Z6kernelPiS_S_,"ax",@progbits
	.align	128
        .global         _Z6kernelPiS_S_
        .type           _Z6kernelPiS_S_,@function
        .size           _Z6kernelPiS_S_,(.L_x_1 - _Z6kernelPiS_S_)
        .other          _Z6kernelPiS_S_,@"STO_CUDA_ENTRY STV_DEFAULT"
_Z6kernelPiS_S_:
.text._Z6kernelPiS_S_:
[----:B------:R-:W-:Y:S01]  /*0000*/  LDC R1, c[0x0][0x37c] ;  /* 0x0000df00ff017b82 */ /* 0x000fe20000000800 */
[----:B------:R-:W0:Y:S07]  /*0010*/  S2R R9, SR_CTAID.X ;  /* 0x0000000000097919 */ /* 0x000e2e0000002500 */
[----:B------:R-:W1:Y:S01]  /*0020*/  LDC.64 R4, c[0x0][0x390] ;  /* 0x0000e400ff047b82 */ /* 0x000e620000000a00 */
[----:B------:R-:W2:Y:S01]  /*0030*/  LDCU.64 UR4, c[0x0][0x358] ;  /* 0x00006b00ff0477ac */ /* 0x000ea20008000a00 */
[----:B------:R-:W3:Y:S06]  /*0040*/  S2R R0, SR_TID.X ;  /* 0x0000000000007919 */ /* 0x000eec0000002100 */
[----:B------:R-:W4:Y:S08]  /*0050*/  LDC.64 R2, c[0x0][0x380] ;  /* 0x0000e000ff027b82 */ /* 0x000f300000000a00 */
[----:B------:R-:W5:Y:S01]  /*0060*/  LDC.64 R6, c[0x0][0x388] ;  /* 0x0000e200ff067b82 */ /* 0x000f620000000a00 */
[----:B0-----:R-:W-:-:S04]  /*0070*/  LEA R9, R9, -R9, 0x3 ;  /* 0x8000000909097211 */ /* 0x001fc800078e18ff */
[----:B---3--:R-:W-:-:S05]  /*0080*/  IADD3 R11, PT, PT, R9, R0, RZ ;  /* 0x00000000090b7210 */ /* 0x008fca0007ffe0ff */
[----:B-1----:R-:W-:-:S04]  /*0090*/  IMAD.WIDE.U32 R4, R11, 0x4, R4 ;  /* 0x000000040b047825 */ /* 0x002fc800078e0004 */
[C---:B----4-:R-:W-:Y:S01]  /*00a0*/  IMAD.WIDE.U32 R10, R9.reuse, 0x4, R2 ;  /* 0x00000004090a7825 */ /* 0x050fe200078e0002 */
[----:B--2---:R-:W-:Y:S03]  /*00b0*/  STG.E desc[UR4][R4.64], RZ ;  /* 0x000000ff04007986 */ /* 0x004fe6000c101904 */
[----:B-----5:R-:W-:Y:S02]  /*00c0*/  IMAD.WIDE.U32 R6, R0, 0x4, R6 ;  /* 0x0000000400067825 */ /* 0x020fe400078e0006 */
[----:B------:R-:W2:Y:S04]  /*00d0*/  LDG.E R10, desc[UR4][R10.64] ;  /* 0x000000040a0a7981 */ /* 0x000ea8000c1e1900 */
[----:B------:R-:W2:Y:S01]  /*00e0*/  LDG.E R13, desc[UR4][R6.64] ;  /* 0x00000004060d7981 */ /* 0x000ea2000c1e1900 */
[----:B------:R-:W-:Y:S01]  /*00f0*/  IADD3 R15, PT, PT, R9, 0x1, RZ ;  /* 0x00000001090f7810 */ /* 0x000fe20007ffe0ff */
[----:B--2---:R-:W-:-:S04]  /*0100*/  IMAD R17, R10, R13, RZ ;  /* 0x0000000d0a117224 */ /* 0x004fc800078e02ff */
[----:B------:R-:W-:Y:S01]  /*0110*/  IMAD.WIDE.U32 R12, R15, 0x4, R2 ;  /* 0x000000040f0c7825 */ /* 0x000fe200078e0002 */
[----:B------:R0:W-:Y:S05]  /*0120*/  STG.E desc[UR4][R4.64], R17 ;  /* 0x0000001104007986 */ /* 0x0001ea000c101904 */
[----:B------:R-:W2:Y:S04]  /*0130*/  LDG.E R12, desc[UR4][R12.64] ;  /* 0x000000040c0c7981 */ /* 0x000ea8000c1e1900 */
[----:B------:R-:W2:Y:S01]  /*0140*/  LDG.E R0, desc[UR4][R6.64+0x1c] ;  /* 0x00001c0406007981 */ /* 0x000ea2000c1e1900 */
[----:B------:R-:W-:-:S05]  /*0150*/  IADD3 R15, PT, PT, R9, 0x2, RZ ;  /* 0x00000002090f7810 */ /* 0x000fca0007ffe0ff */
[----:B------:R-:W-:-:S04]  /*0160*/  IMAD.WIDE.U32 R14, R15, 0x4, R2 ;  /* 0x000000040f0e7825 */ /* 0x000fc800078e0002 */
[----:B--2---:R-:W-:-:S05]  /*0170*/  IMAD R19, R12, R0, R17 ;  /* 0x000000000c137224 */ /* 0x004fca00078e0211 */
[----:B------:R1:W-:Y:S04]  /*0180*/  STG.E desc[UR4][R4.64], R19 ;  /* 0x0000001304007986 */ /* 0x0003e8000c101904 */
[----:B------:R-:W2:Y:S04]  /*0190*/  LDG.E R14, desc[UR4][R14.64] ;  /* 0x000000040e0e7981 */ /* 0x000ea8000c1e1900 */
[----:B------:R-:W2:Y:S01]  /*01a0*/  LDG.E R0, desc[UR4][R6.64+0x38] ;  /* 0x0000380406007981 */ /* 0x000ea2000c1e1900 */
[----:B------:R-:W-:-:S05]  /*01b0*/  IADD3 R11, PT, PT, R9, 0x3, RZ ;  /* 0x00000003090b7810 */ /* 0x000fca0007ffe0ff */
[----:B------:R-:W-:-:S04]  /*01c0*/  IMAD.WIDE.U32 R10, R11, 0x4, R2 ;  /* 0x000000040b0a7825 */ /* 0x000fc800078e0002 */
[----:B--2---:R-:W-:-:S05]  /*01d0*/  IMAD R21, R14, R0, R19 ;  /* 0x000000000e157224 */ /* 0x004fca00078e0213 */
[----:B------:R-:W-:Y:S04]  /*01e0*/  STG.E desc[UR4][R4.64], R21 ;  /* 0x0000001504007986 */ /* 0x000fe8000c101904 */
[----:B------:R-:W0:Y:S04]  /*01f0*/  LDG.E R10, desc[UR4][R10.64] ;  /* 0x000000040a0a7981 */ /* 0x000e28000c1e1900 */
[----:B------:R-:W0:Y:S01]  /*0200*/  LDG.E R0, desc[UR4][R6.64+0x54] ;  /* 0x0000540406007981 */ /* 0x000e22000c1e1900 */
[----:B------:R-:W-:-:S05]  /*0210*/  IADD3 R13, PT, PT, R9, 0x4, RZ ;  /* 0x00000004090d7810 */ /* 0x000fca0007ffe0ff */
[----:B------:R-:W-:-:S04]  /*0220*/  IMAD.WIDE.U32 R12, R13, 0x4, R2 ;  /* 0x000000040d0c7825 */ /* 0x000fc800078e0002 */
[----:B0-----:R-:W-:-:S05]  /*0230*/  IMAD R17, R10, R0, R21 ;  /* 0x000000000a117224 */ /* 0x001fca00078e0215 */
[----:B------:R-:W-:Y:S04]  /*0240*/  STG.E desc[UR4][R4.64], R17 ;  /* 0x0000001104007986 */ /* 0x000fe8000c101904 */
[----:B------:R-:W1:Y:S04]  /*0250*/  LDG.E R12, desc[UR4][R12.64] ;  /* 0x000000040c0c7981 */ /* 0x000e68000c1e1900 */
[----:B------:R-:W1:Y:S01]  /*0260*/  LDG.E R0, desc[UR4][R6.64+0x70] ;  /* 0x0000700406007981 */ /* 0x000e62000c1e1900 */
[----:B------:R-:W-:-:S05]  /*0270*/  IADD3 R15, PT, PT, R9, 0x5, RZ ;  /* 0x00000005090f7810 */ /* 0x000fca0007ffe0ff */
[----:B------:R-:W-:-:S04]  /*0280*/  IMAD.WIDE.U32 R14, R15, 0x4, R2 ;  /* 0x000000040f0e7825 */ /* 0x000fc800078e0002 */
[----:B-1----:R-:W-:-:S05]  /*0290*/  IMAD R19, R12, R0, R17 ;  /* 0x000000000c137224 */ /* 0x002fca00078e0211 */
[----:B------:R-:W-:Y:S04]  /*02a0*/  STG.E desc[UR4][R4.64], R19 ;  /* 0x0000001304007986 */ /* 0x000fe8000c101904 */
[----:B------:R-:W2:Y:S04]  /*02b0*/  LDG.E R14, desc[UR4][R14.64] ;  /* 0x000000040e0e7981 */ /* 0x000ea8000c1e1900 */
[----:B------:R-:W2:Y:S01]  /*02c0*/  LDG.E R0, desc[UR4][R6.64+0x8c] ;  /* 0x00008c0406007981 */ /* 0x000ea2000c1e1900 */
[----:B------:R-:W-:-:S05]  /*02d0*/  IADD3 R11, PT, PT, R9, 0x6, RZ ;  /* 0x00000006090b7810 */ /* 0x000fca0007ffe0ff */
[----:B------:R-:W-:-:S04]  /*02e0*/  IMAD.WIDE.U32 R2, R11, 0x4, R2 ;  /* 0x000000040b027825 */ /* 0x000fc800078e0002 */
[----:B--2---:R-:W-:-:S05]  /*02f0*/  IMAD R9, R14, R0, R19 ;  /* 0x000000000e097224 */ /* 0x004fca00078e0213 */
[----:B------:R-:W-:Y:S04]  /*0300*/  STG.E desc[UR4][R4.64], R9 ;  /* 0x0000000904007986 */ /* 0x000fe8000c101904 */
[----:B------:R-:W2:Y:S04]  /*0310*/  LDG.E R2, desc[UR4][R2.64] ;  /* 0x0000000402027981 */ /* 0x000ea8000c1e1900 */
[----:B------:R-:W2:Y:S02]  /*0320*/  LDG.E R0, desc[UR4][R6.64+0xa8] ;  /* 0x0000a80406007981 */ /* 0x000ea4000c1e1900 */
[----:B--2---:R-:W-:-:S05]  /*0330*/  IMAD R11, R2, R0, R9 ;  /* 0x00000000020b7224 */ /* 0x004fca00078e0209 */
[----:B------:R-:W-:Y:S01]  /*0340*/  STG.E desc[UR4][R4.64], R11 ;  /* 0x0000000b04007986 */ /* 0x000fe2000c101904 */
[----:B------:R-:W-:Y:S05]  /*0350*/  EXIT ;  /* 0x000000000000794d */ /* 0x000fea0003800000 */
.L_x_0:
[----:B------:R-:W-:-:S00]  /*0360*/  BRA `(.L_x_0) ;  /* 0xfffffffc00fc7947 */ /* 0x000fc0000383ffff */
[----:B------:R-:W-:-:S00]  /*0370*/  NOP ;  /* 0x0000000000007918 */ /* 0x000fc00000000000 */
        /* <DEDUP_REMOVED lines=8> */
.L_x_1:


//--------------------- .nv.shared.reserved.0     --------------------------
	.section	.nv.shared.reserved.0,"aw",@nobits
	.weak		__nv_reservedSMEM_offset_0_alias
	.size		__nv_reservedSMEM_offset_0_alias, 0, 64
	.other		__nv_reservedSMEM_offset_0_alias,@"STO_CUDA_RESERVED_SHARED STV_DEFAULT"
__nv_reservedSMEM_offset_0_alias:
	.zero		0
	.zero		64


//--------------------- .nv.constant0._Z6kernelPiS_S_ --------------------------
	.section	.nv.constant0._Z6kernelPiS_S_,"a",@progbits
	.sectionflags	@""
	.align	4
.nv.constant0._Z6kernelPiS_S_:
	.zero		920


//--------------------- SYMBOLS --------------------------

	.type		.nv.reservedSmem.offset0,@object
	.size		.nv.reservedSmem.offset0,0x4
